	.headerflags	@"EF_CUDA_TEXMODE_UNIFIED EF_CUDA_64BIT_ADDRESS EF_CUDA_ACCELERATORS EF_CUDA_SM90 EF_CUDA_VIRTUAL_SM(EF_CUDA_SM90)"
	.elftype	@"ET_EXEC"


//--------------------- .nv.info                  --------------------------
	.section	.nv.info,"",@"SHT_CUDA_INFO"
	.align	4


	//----- nvinfo : EIATTR_REGCOUNT
	.align		4
        /*0000*/ 	.byte	0x04, 0x2f
        /*0002*/ 	.short	(.L_2 - .L_1)
	.align		4
.L_1:
        /*0004*/ 	.word	index@(triton_per_fused_binary_cross_entropy_mul_0)
        /*0008*/ 	.word	0x0000001e


	//----- nvinfo : EIATTR_MIN_STACK_SIZE
	.align		4
.L_2:
        /*000c*/ 	.byte	0x04, 0x12
        /*000e*/ 	.short	(.L_4 - .L_3)
	.align		4
.L_3:
        /*0010*/ 	.word	index@(triton_per_fused_binary_cross_entropy_mul_0)
        /*0014*/ 	.word	0x00000000


	//----- nvinfo : EIATTR_FRAME_SIZE
	.align		4
.L_4:
        /*0018*/ 	.byte	0x04, 0x11
        /*001a*/ 	.short	(.L_6 - .L_5)
	.align		4
.L_5:
        /*001c*/ 	.word	index@(triton_per_fused_binary_cross_entropy_mul_0)
        /*0020*/ 	.word	0x00000000


	//----- nvinfo : EIATTR_MIN_STACK_SIZE
	.align		4
.L_6:
        /*0024*/ 	.byte	0x04, 0x12
        /*0026*/ 	.short	(.L_8 - .L_7)
	.align		4
.L_7:
        /*0028*/ 	.word	index@(triton_per_fused_binary_cross_entropy_mul_0)
        /*002c*/ 	.word	0x00000000
.L_8:


//--------------------- .nv.info.triton_per_fused_binary_cross_entropy_mul_0 --------------------------
	.section	.nv.info.triton_per_fused_binary_cross_entropy_mul_0,"",@"SHT_CUDA_INFO"
	.sectionflags	@""
	.align	4


	//----- nvinfo : EIATTR_CUDA_API_VERSION
	.align		4
        /*0000*/ 	.byte	0x04, 0x37
        /*0002*/ 	.short	(.L_10 - .L_9)
.L_9:
        /*0004*/ 	.word	0x0000007c


	//----- nvinfo : EIATTR_KPARAM_INFO
	.align		4
.L_10:
        /*0008*/ 	.byte	0x04, 0x17
        /*000a*/ 	.short	(.L_12 - .L_11)
.L_11:
        /*000c*/ 	.word	0x00000000
        /*0010*/ 	.short	0x0003
        /*0012*/ 	.short	0x0018
        /*0014*/ 	.byte	0x00, 0xf0, 0x11, 0x00


	//----- nvinfo : EIATTR_KPARAM_INFO
	.align		4
.L_12:
        /*0018*/ 	.byte	0x04, 0x17
        /*001a*/ 	.short	(.L_14 - .L_13)
.L_13:
        /*001c*/ 	.word	0x00000000
        /*0020*/ 	.short	0x0002
        /*0022*/ 	.short	0x0010
        /*0024*/ 	.byte	0x00, 0xf4, 0x21, 0x00


	//----- nvinfo : EIATTR_KPARAM_INFO
	.align		4
.L_14:
        /*0028*/ 	.byte	0x04, 0x17
        /*002a*/ 	.short	(.L_16 - .L_15)
.L_15:
        /*002c*/ 	.word	0x00000000
        /*0030*/ 	.short	0x0001
        /*0032*/ 	.short	0x0008
        /*0034*/ 	.byte	0x00, 0xf4, 0x21, 0x00


	//----- nvinfo : EIATTR_KPARAM_INFO
	.align		4
.L_16:
        /*0038*/ 	.byte	0x04, 0x17
        /*003a*/ 	.short	(.L_18 - .L_17)
.L_17:
        /*003c*/ 	.word	0x00000000
        /*0040*/ 	.short	0x0000
        /*0042*/ 	.short	0x0000
        /*0044*/ 	.byte	0x00, 0xf4, 0x21, 0x00


	//----- nvinfo : EIATTR_SPARSE_MMA_MASK
	.align		4
.L_18:
        /*0048*/ 	.byte	0x03, 0x50
        /*004a*/ 	.short	0x0000


	//----- nvinfo : EIATTR_MAXREG_COUNT
	.align		4
        /*004c*/ 	.byte	0x03, 0x1b
        /*004e*/ 	.short	0x00ff


	//----- nvinfo : EIATTR_COOP_GROUP_MASK_REGIDS
	.align		4
        /*0050*/ 	.byte	0x04, 0x29
        /*0052*/ 	.short	(.L_20 - .L_19)


	//   ....[0]....
.L_19:
        /*0054*/ 	.word	0xffffffff


	//   ....[1]....
        /*0058*/ 	.word	0xffffffff


	//   ....[2]....
        /*005c*/ 	.word	0xffffffff


	//   ....[3]....
        /*0060*/ 	.word	0xffffffff


	//   ....[4]....
        /*0064*/ 	.word	0xffffffff


	//   ....[5]....
        /*0068*/ 	.word	0xffffffff


	//----- nvinfo : EIATTR_COOP_GROUP_INSTR_OFFSETS
	.align		4
.L_20:
        /*006c*/ 	.byte	0x04, 0x28
        /*006e*/ 	.short	(.L_22 - .L_21)


	//   ....[0]....
.L_21:
        /*0070*/ 	.word	0x00001160


	//   ....[1]....
        /*0074*/ 	.word	0x00001190


	//   ....[2]....
        /*0078*/ 	.word	0x000011c0


	//   ....[3]....
        /*007c*/ 	.word	0x000011f0


	//   ....[4]....
        /*0080*/ 	.word	0x00001210


	//   ....[5]....
        /*0084*/ 	.word	0x00001280


	//----- nvinfo : EIATTR_EXIT_INSTR_OFFSETS
	.align		4
.L_22:
        /*0088*/ 	.byte	0x04, 0x1c
        /*008a*/ 	.short	(.L_24 - .L_23)


	//   ....[0]....
.L_23:
        /*008c*/ 	.word	0x000012f0


	//   ....[1]....
        /*0090*/ 	.word	0x00001340


	//----- nvinfo : EIATTR_REQNTID
	.align		4
.L_24:
        /*0094*/ 	.byte	0x04, 0x10
        /*0096*/ 	.short	(.L_26 - .L_25)
.L_25:
        /*0098*/ 	.word	0x00000040
        /*009c*/ 	.word	0x00000001
        /*00a0*/ 	.word	0x00000001


	//----- nvinfo : EIATTR_CRS_STACK_SIZE
	.align		4
.L_26:
        /*00a4*/ 	.byte	0x04, 0x1e
        /*00a6*/ 	.short	(.L_28 - .L_27)
.L_27:
        /*00a8*/ 	.word	0x00000000


	//----- nvinfo : EIATTR_CBANK_PARAM_SIZE
	.align		4
.L_28:
        /*00ac*/ 	.byte	0x03, 0x19
        /*00ae*/ 	.short	0x001c


	//----- nvinfo : EIATTR_PARAM_CBANK
	.align		4
        /*00b0*/ 	.byte	0x04, 0x0a
        /*00b2*/ 	.short	(.L_30 - .L_29)
	.align		4
.L_29:
        /*00b4*/ 	.word	index@(.nv.constant0.triton_per_fused_binary_cross_entropy_mul_0)
        /*00b8*/ 	.short	0x0210
        /*00ba*/ 	.short	0x001c


	//----- nvinfo : EIATTR_SW_WAR
	.align		4
.L_30:
        /*00bc*/ 	.byte	0x04, 0x36
        /*00be*/ 	.short	(.L_32 - .L_31)
.L_31:
        /*00c0*/ 	.word	0x00000008
.L_32:


//--------------------- .nv.callgraph             --------------------------
	.section	.nv.callgraph,"",@"SHT_CUDA_CALLGRAPH"
	.align	4
	.sectionentsize	8
	.align		4
        /*0000*/ 	.word	0x00000000
	.align		4
        /*0004*/ 	.word	0xffffffff
	.align		4
        /*0008*/ 	.word	0x00000000
	.align		4
        /*000c*/ 	.word	0xfffffffe
	.align		4
        /*0010*/ 	.word	0x00000000
	.align		4
        /*0014*/ 	.word	0xfffffffd
	.align		4
        /*0018*/ 	.word	0x00000000
	.align		4
        /*001c*/ 	.word	0xfffffffc


//--------------------- .nv.constant4             --------------------------
	.section	.nv.constant4,"a",@progbits
	.align	8
	.align		8
.nv.constant4:
        /*0000*/ 	.dword	_$_str


//--------------------- .text.triton_per_fused_binary_cross_entropy_mul_0 --------------------------
	.section	.text.triton_per_fused_binary_cross_entropy_mul_0,"ax",@progbits
	.sectionflags	@"SHF_BARRIERS=1"
	.align	128
        .global         triton_per_fused_binary_cross_entropy_mul_0
        .type           triton_per_fused_binary_cross_entropy_mul_0,@function
        .size           triton_per_fused_binary_cross_entropy_mul_0,(.L_x_9 - triton_per_fused_binary_cross_entropy_mul_0)
        .other          triton_per_fused_binary_cross_entropy_mul_0,@"STO_CUDA_ENTRY STV_DEFAULT"
triton_per_fused_binary_cross_entropy_mul_0:
.text.triton_per_fused_binary_cross_entropy_mul_0:
[----:B------:R-:W0:Y:S02]  /*0000*/  LDC R1, c[0x0][0x28] ;  /* 0x00000a00ff017b82 */ /* 0x000e240000000800 */
[----:B------:R-:W1:Y:S01]  /*0010*/  S2R R21, SR_TID.X ;  /* 0x0000000000157919 */ /* 0x000e620000002100 */
[----:B------:R-:W2:Y:S01]  /*0020*/  LDC.64 R10, c[0x0][0x220] ;  /* 0x00008800ff0a7b82 */ /* 0x000ea20000000a00 */
[----:B------:R-:W-:-:S07]  /*0030*/  ULDC.64 UR6, c[0x0][0x208] ;  /* 0x0000820000067ab9 */ /* 0x000fce0000000a00 */
[----:B------:R-:W3:Y:S01]  /*0040*/  LDC.64 R4, c[0x0][0x218] ;  /* 0x00008600ff047b82 */ /* 0x000ee20000000a00 */
[----:B-1----:R-:W-:-:S04]  /*0050*/  SHF.L.U32 R14, R21, 0x2, RZ ;  /* 0x00000002150e7819 */ /* 0x002fc800000006ff */
[----:B------:R-:W-:-:S05]  /*0060*/  LOP3.LUT R3, R14, 0xfc, RZ, 0xc0, !PT ;  /* 0x000000fc0e037812 */ /* 0x000fca00078ec0ff */
[----:B--2---:R-:W-:-:S06]  /*0070*/  IMAD.WIDE.U32 R10, R3, 0x4, R10 ;  /* 0x00000004030a7825 */ /* 0x004fcc00078e000a */
[----:B------:R-:W2:Y:S01]  /*0080*/  LDG.E.128 R8, desc[UR6][R10.64] ;  /* 0x000000060a087981 */ /* 0x000ea2000c1e1d00 */
[----:B---3--:R-:W-:-:S06]  /*0090*/  IMAD.WIDE.U32 R4, R3, 0x4, R4 ;  /* 0x0000000403047825 */ /* 0x008fcc00078e0004 */
[----:B------:R-:W5:Y:S01]  /*00a0*/  LDG.E.128 R4, desc[UR6][R4.64] ;  /* 0x0000000604047981 */ /* 0x000f62000c1e1d00 */
[----:B------:R-:W-:Y:S01]  /*00b0*/  HFMA2.MMA R17, -RZ, RZ, 1.5048828125, 33.21875 ;  /* 0x3e055027ff117435 */ /* 0x000fe200000001ff */
[----:B------:R-:W-:Y:S01]  /*00c0*/  BSSY B0, `(.L_x_0) ;  /* 0x00000c6000007945 */ /* 0x000fe20003800000 */
[----:B--2---:R-:W-:Y:S01]  /*00d0*/  FSETP.GEU.AND P0, PT, R9, 1.175494350822287508e-38, PT ;  /* 0x008000000900780b */ /* 0x004fe20003f0e000 */
[----:B------:R-:W-:Y:S01]  /*00e0*/  FADD R13, RZ, -R9 ;  /* 0x80000009ff0d7221 */ /* 0x000fe20000000000 */
[----:B------:R-:W-:Y:S01]  /*00f0*/  FSETP.GEU.AND P1, PT, R8, 1.175494350822287508e-38, PT ;  /* 0x008000000800780b */ /* 0x000fe20003f2e000 */
[----:B------:R-:W-:Y:S01]  /*0100*/  FADD R12, RZ, -R8 ;  /* 0x80000008ff0c7221 */ /* 0x000fe20000000000 */
[----:B------:R-:W-:Y:S01]  /*0110*/  FSETP.GEU.AND P3, PT, R11, 1.175494350822287508e-38, PT ;  /* 0x008000000b00780b */ /* 0x000fe20003f6e000 */
[----:B------:R-:W-:Y:S01]  /*0120*/  FADD R3, RZ, -R11 ;  /* 0x8000000bff037221 */ /* 0x000fe20000000000 */
[----:B------:R-:W-:Y:S02]  /*0130*/  FSEL R22, RZ, -23, P1 ;  /* 0xc1b80000ff167808 */ /* 0x000fe40000800000 */
[----:B------:R-:W-:Y:S01]  /*0140*/  ISETP.GE.U32.AND P5, PT, R12, 0x7f800000, PT ;  /* 0x7f8000000c00780c */ /* 0x000fe20003fa6070 */
[----:B------:R-:W-:-:S04]  /*0150*/  FADD.FTZ.RZ R24, R3, 1 ;  /* 0x3f80000003187421 */ /* 0x000fc8000001c000 */
[----:B------:R-:W-:Y:S01]  /*0160*/  @!P0 FMUL R9, R9, 8388608 ;  /* 0x4b00000009098820 */ /* 0x000fe20000400000 */
[----:B------:R-:W-:Y:S01]  /*0170*/  IADD3 R24, R24, -0x3f400000, RZ ;  /* 0xc0c0000018187810 */ /* 0x000fe20007ffe0ff */
[----:B------:R-:W-:Y:S02]  /*0180*/  @!P1 FMUL R8, R8, 8388608 ;  /* 0x4b00000008089820 */ /* 0x000fe40000400000 */
[----:B------:R-:W-:Y:S01]  /*0190*/  @!P3 FMUL R11, R11, 8388608 ;  /* 0x4b0000000b0bb820 */ /* 0x000fe20000400000 */
[----:B------:R-:W-:Y:S02]  /*01a0*/  IADD3 R20, R9, -0x3f2aaaab, RZ ;  /* 0xc0d5555509147810 */ /* 0x000fe40007ffe0ff */
[----:B------:R-:W-:Y:S02]  /*01b0*/  IADD3 R15, R8, -0x3f2aaaab, RZ ;  /* 0xc0d55555080f7810 */ /* 0x000fe40007ffe0ff */
[----:B------:R-:W-:Y:S02]  /*01c0*/  LOP3.LUT R20, R20, 0xff800000, RZ, 0xc0, !PT ;  /* 0xff80000014147812 */ /* 0x000fe400078ec0ff */
[----:B------:R-:W-:-:S02]  /*01d0*/  LOP3.LUT R15, R15, 0xff800000, RZ, 0xc0, !PT ;  /* 0xff8000000f0f7812 */ /* 0x000fc400078ec0ff */
[----:B------:R-:W-:Y:S02]  /*01e0*/  IADD3 R2, R9, -R20, RZ ;  /* 0x8000001409027210 */ /* 0x000fe40007ffe0ff */
[----:B------:R-:W-:Y:S02]  /*01f0*/  IADD3 R18, R8, -R15, RZ ;  /* 0x8000000f08127210 */ /* 0x000fe40007ffe0ff */
[----:B------:R-:W-:Y:S01]  /*0200*/  IADD3 R0, R11, -0x3f2aaaab, RZ ;  /* 0xc0d555550b007810 */ /* 0x000fe20007ffe0ff */
[----:B------:R-:W-:Y:S01]  /*0210*/  FADD R2, R2, -1 ;  /* 0xbf80000002027421 */ /* 0x000fe20000000000 */
[----:B------:R-:W-:Y:S01]  /*0220*/  I2FP.F32.S32 R20, R20 ;  /* 0x0000001400147245 */ /* 0x000fe20000201400 */
[----:B------:R-:W-:Y:S01]  /*0230*/  FADD R18, R18, -1 ;  /* 0xbf80000012127421 */ /* 0x000fe20000000000 */
[----:B------:R-:W-:Y:S01]  /*0240*/  LOP3.LUT R0, R0, 0xff800000, RZ, 0xc0, !PT ;  /* 0xff80000000007812 */ /* 0x000fe200078ec0ff */
[----:B------:R-:W-:Y:S01]  /*0250*/  FFMA.FTZ R19, R2, -R17, 0.14084610342979431152 ;  /* 0x3e1039f602137423 */ /* 0x000fe20000010811 */
[----:B------:R-:W-:-:S02]  /*0260*/  I2FP.F32.S32 R15, R15 ;  /* 0x0000000f000f7245 */ /* 0x000fc40000201400 */
[----:B------:R-:W-:Y:S01]  /*0270*/  IADD3 R16, R11, -R0, RZ ;  /* 0x800000000b107210 */ /* 0x000fe20007ffe0ff */
[----:B------:R-:W-:Y:S01]  /*0280*/  FFMA.FTZ R19, R2, R19, -0.12148627638816833496 ;  /* 0xbdf8cdcc02137423 */ /* 0x000fe20000010013 */
[----:B------:R-:W-:Y:S01]  /*0290*/  ISETP.GE.U32.AND P2, PT, R9, 0x7f800000, PT ;  /* 0x7f8000000900780c */ /* 0x000fe20003f46070 */
[----:B------:R-:W-:Y:S01]  /*02a0*/  FFMA.FTZ R22, R15, 1.1920928955078125e-07, R22 ;  /* 0x340000000f167823 */ /* 0x000fe20000010016 */
[----:B------:R-:W-:Y:S01]  /*02b0*/  ISETP.GE.U32.AND P1, PT, R8, 0x7f800000, PT ;  /* 0x7f8000000800780c */ /* 0x000fe20003f26070 */
[----:B------:R-:W-:Y:S01]  /*02c0*/  FFMA.FTZ R23, R2, R19, 0.13980610668659210205 ;  /* 0x3e0f295502177423 */ /* 0x000fe20000010013 */
[----:B------:R-:W-:Y:S01]  /*02d0*/  FFMA.FTZ R19, R18, -R17, 0.14084610342979431152 ;  /* 0x3e1039f612137423 */ /* 0x000fe20000010811 */
[----:B------:R-:W-:Y:S01]  /*02e0*/  FADD R16, R16, -1 ;  /* 0xbf80000010107421 */ /* 0x000fe20000000000 */
[----:B------:R-:W-:Y:S01]  /*02f0*/  I2FP.F32.S32 R15, R0 ;  /* 0x00000000000f7245 */ /* 0x000fe20000201400 */
[----:B------:R-:W-:Y:S01]  /*0300*/  FFMA.FTZ R23, R2, R23, -0.16684235632419586182 ;  /* 0xbe2ad8b902177423 */ /* 0x000fe20000010017 */
[----:B------:R-:W-:Y:S01]  /*0310*/  FFMA.FTZ R19, R18, R19, -0.12148627638816833496 ;  /* 0xbdf8cdcc12137423 */ /* 0x000fe20000010013 */
[----:B------:R-:W-:Y:S01]  /*0320*/  FFMA.FTZ R25, R16, -R17, 0.14084610342979431152 ;  /* 0x3e1039f610197423 */ /* 0x000fe20000010811 */
[----:B------:R-:W-:Y:S01]  /*0330*/  FSEL R0, RZ, -23, P3 ;  /* 0xc1b80000ff007808 */ /* 0x000fe20001800000 */
[----:B------:R-:W-:Y:S01]  /*0340*/  FFMA.FTZ R23, R2, R23, 0.20012299716472625732 ;  /* 0x3e4ced0b02177423 */ /* 0x000fe20000010017 */
[----:B------:R-:W-:Y:S01]  /*0350*/  FFMA.FTZ R19, R18, R19, 0.13980610668659210205 ;  /* 0x3e0f295512137423 */ /* 0x000fe20000010013 */
[----:B------:R-:W-:Y:S01]  /*0360*/  FFMA.FTZ R25, R16, R25, -0.12148627638816833496 ;  /* 0xbdf8cdcc10197423 */ /* 0x000fe20000010019 */
[----:B------:R-:W-:Y:S01]  /*0370*/  FSETP.NEU.AND P3, PT, R9, RZ, PT ;  /* 0x000000ff0900720b */ /* 0x000fe20003f6d000 */
[----:B------:R-:W-:Y:S01]  /*0380*/  FFMA.FTZ R23, R2, R23, -0.24999669194221496582 ;  /* 0xbe7fff2202177423 */ /* 0x000fe20000010017 */
[----:B------:R-:W-:Y:S01]  /*0390*/  FFMA.FTZ R19, R18, R19, -0.16684235632419586182 ;  /* 0xbe2ad8b912137423 */ /* 0x000fe20000010013 */
[----:B------:R-:W-:Y:S01]  /*03a0*/  FFMA.FTZ R27, R16, R25, 0.13980610668659210205 ;  /* 0x3e0f2955101b7423 */ /* 0x000fe20000010019 */
[----:B------:R-:W-:Y:S01]  /*03b0*/  FFMA.FTZ R0, R15, 1.1920928955078125e-07, R0 ;  /* 0x340000000f007823 */ /* 0x000fe20000010000 */
[----:B------:R-:W-:Y:S01]  /*03c0*/  FFMA.FTZ R23, R2, R23, 0.33333182334899902344 ;  /* 0x3eaaaa7802177423 */ /* 0x000fe20000010017 */
[----:B------:R-:W-:Y:S01]  /*03d0*/  FFMA.FTZ R19, R18, R19, 0.20012299716472625732 ;  /* 0x3e4ced0b12137423 */ /* 0x000fe20000010013 */
[----:B------:R-:W-:Y:S01]  /*03e0*/  FFMA.FTZ R27, R16, R27, -0.16684235632419586182 ;  /* 0xbe2ad8b9101b7423 */ /* 0x000fe2000001001b */
[----:B------:R-:W-:Y:S01]  /*03f0*/  FSETP.NEU.AND P4, PT, R8, RZ, PT ;  /* 0x000000ff0800720b */ /* 0x000fe20003f8d000 */
[----:B------:R-:W-:Y:S01]  /*0400*/  FFMA.FTZ R25, R2, R23, -0.5 ;  /* 0xbf00000002197423 */ /* 0x000fe20000010017 */
[----:B------:R-:W-:Y:S01]  /*0410*/  FSEL R23, RZ, -23, P0 ;  /* 0xc1b80000ff177808 */ /* 0x000fe20000000000 */
[----:B------:R-:W-:Y:S01]  /*0420*/  FFMA.FTZ R19, R18, R19, -0.24999669194221496582 ;  /* 0xbe7fff2212137423 */ /* 0x000fe20000010013 */
[----:B------:R-:W-:Y:S01]  /*0430*/  FSETP.GEU.AND P0, PT, R10, 1.175494350822287508e-38, PT ;  /* 0x008000000a00780b */ /* 0x000fe20003f0e000 */
[----:B------:R-:W-:Y:S01]  /*0440*/  FMUL R25, R2, R25 ;  /* 0x0000001902197220 */ /* 0x000fe20000400000 */
[----:B------:R-:W-:Y:S01]  /*0450*/  FFMA.FTZ R27, R16, R27, 0.20012299716472625732 ;  /* 0x3e4ced0b101b7423 */ /* 0x000fe2000001001b */
[----:B------:R-:W-:Y:S01]  /*0460*/  FFMA.FTZ R19, R18, R19, 0.33333182334899902344 ;  /* 0x3eaaaa7812137423 */ /* 0x000fe20000010013 */
[----:B------:R-:W-:Y:S01]  /*0470*/  FFMA.FTZ R20, R20, 1.1920928955078125e-07, R23 ;  /* 0x3400000014147823 */ /* 0x000fe20000010017 */
[----:B------:R-:W-:Y:S01]  /*0480*/  FFMA.FTZ R23, R2, R25, R2 ;  /* 0x0000001902177223 */ /* 0x000fe20000010002 */
[----:B------:R-:W-:Y:S01]  /*0490*/  FADD R2, RZ, -R10 ;  /* 0x8000000aff027221 */ /* 0x000fe20000000000 */
[----:B------:R-:W-:Y:S01]  /*04a0*/  FFMA.FTZ R19, R18, R19, -0.5 ;  /* 0xbf00000012137423 */ /* 0x000fe20000010013 */
[----:B------:R-:W-:Y:S01]  /*04b0*/  FFMA.FTZ R27, R16, R27, -0.24999669194221496582 ;  /* 0xbe7fff22101b7423 */ /* 0x000fe2000001001b */
[----:B------:R-:W-:Y:S01]  /*04c0*/  FFMA.FTZ R15, R20, 0.69314718246459960938, R23 ;  /* 0x3f317218140f7823 */ /* 0x000fe20000010017 */
[----:B------:R-:W-:Y:S01]  /*04d0*/  FADD.FTZ.RZ R20, R12, 1 ;  /* 0x3f8000000c147421 */ /* 0x000fe2000001c000 */
[----:B------:R-:W-:Y:S01]  /*04e0*/  FMUL R19, R18, R19 ;  /* 0x0000001312137220 */ /* 0x000fe20000400000 */
[----:B------:R-:W-:Y:S01]  /*04f0*/  FFMA.FTZ R27, R16, R27, 0.33333182334899902344 ;  /* 0x3eaaaa78101b7423 */ /* 0x000fe2000001001b */
[----:B------:R-:W-:Y:S01]  /*0500*/  @!P0 FMUL R10, R10, 8388608 ;  /* 0x4b0000000a0a8820 */ /* 0x000fe20000400000 */
[----:B------:R-:W-:Y:S01]  /*0510*/  LOP3.LUT R24, R24, 0xff800000, RZ, 0xc0, !PT ;  /* 0xff80000018187812 */ /* 0x000fe200078ec0ff */
[----:B------:R-:W-:Y:S01]  /*0520*/  FFMA.FTZ R25, R18, R19, R18 ;  /* 0x0000001312197223 */ /* 0x000fe20000010012 */
[----:B------:R-:W-:-:S02]  /*0530*/  FFMA.FTZ R27, R16, R27, -0.5 ;  /* 0xbf000000101b7423 */ /* 0x000fc4000001001b */
[----:B------:R-:W-:Y:S02]  /*0540*/  IADD3 R19, R10, -0x3f2aaaab, RZ ;  /* 0xc0d555550a137810 */ /* 0x000fe40007ffe0ff */
[C---:B------:R-:W-:Y:S02]  /*0550*/  FMUL R27, R16.reuse, R27 ;  /* 0x0000001b101b7220 */ /* 0x040fe40000400000 */
[----:B------:R-:W-:Y:S02]  /*0560*/  LOP3.LUT R19, R19, 0xff800000, RZ, 0xc0, !PT ;  /* 0xff80000013137812 */ /* 0x000fe400078ec0ff */
[----:B------:R-:W-:Y:S01]  /*0570*/  FFMA.FTZ R27, R16, R27, R16 ;  /* 0x0000001b101b7223 */ /* 0x000fe20000010010 */
[----:B------:R-:W-:Y:S01]  /*0580*/  FFMA.FTZ R16, R22, 0.69314718246459960938, R25 ;  /* 0x3f31721816107823 */ /* 0x000fe20000010019 */
[----:B------:R-:W-:Y:S02]  /*0590*/  IADD3 R18, R10, -R19, RZ ;  /* 0x800000130a127210 */ /* 0x000fe40007ffe0ff */
[----:B------:R-:W-:Y:S01]  /*05a0*/  @P2 MOV R22, 0x7f800000 ;  /* 0x7f80000000162802 */ /* 0x000fe20000000f00 */
[----:B------:R-:W-:Y:S01]  /*05b0*/  FFMA.FTZ R0, R0, 0.69314718246459960938, R27 ;  /* 0x3f31721800007823 */ /* 0x000fe2000001001b */
[----:B------:R-:W-:Y:S01]  /*05c0*/  @P1 MOV R25, 0x7f800000 ;  /* 0x7f80000000191802 */ /* 0x000fe20000000f00 */
[----:B------:R-:W-:Y:S01]  /*05d0*/  FADD R18, R18, -1 ;  /* 0xbf80000012127421 */ /* 0x000fe20000000000 */
[----:B------:R-:W-:Y:S01]  /*05e0*/  I2FP.F32.S32 R26, R19 ;  /* 0x00000013001a7245 */ /* 0x000fe20000201400 */
[----:B------:R-:W-:Y:S01]  /*05f0*/  @P2 FFMA.FTZ R15, R9, R22, +INF ;  /* 0x7f800000090f2423 */ /* 0x000fe20000010016 */
[----:B------:R-:W-:Y:S01]  /*0600*/  IADD3 R9, R20, -0x3f400000, RZ ;  /* 0xc0c0000014097810 */ /* 0x000fe20007ffe0ff */
[----:B------:R-:W-:Y:S01]  /*0610*/  FFMA.FTZ R23, R18, -R17, 0.14084610342979431152 ;  /* 0x3e1039f612177423 */ /* 0x000fe20000010811 */
[----:B------:R-:W-:Y:S01]  /*0620*/  FADD.FTZ.RZ R17, R2, 1 ;  /* 0x3f80000002117421 */ /* 0x000fe2000001c000 */
[----:B------:R-:W-:Y:S01]  /*0630*/  @P1 FFMA.FTZ R16, R8, R25, +INF ;  /* 0x7f80000008101423 */ /* 0x000fe20000010019 */
[----:B------:R-:W-:Y:S01]  /*0640*/  HFMA2.MMA R20, -RZ, RZ, 1.625, 0 ;  /* 0x3e800000ff147435 */ /* 0x000fe200000001ff */
[----:B------:R-:W-:Y:S01]  /*0650*/  FFMA.FTZ R23, R18, R23, -0.12148627638816833496 ;  /* 0xbdf8cdcc12177423 */ /* 0x000fe20000010017 */
[----:B------:R-:W-:-:S02]  /*0660*/  LOP3.LUT R9, R9, 0xff800000, RZ, 0xc0, !PT ;  /* 0xff80000009097812 */ /* 0x000fc400078ec0ff */
[----:B------:R-:W-:Y:S01]  /*0670*/  IADD3 R17, R17, -0x3f400000, RZ ;  /* 0xc0c0000011117810 */ /* 0x000fe20007ffe0ff */
[C---:B------:R-:W-:Y:S01]  /*0680*/  FFMA.FTZ R25, R18.reuse, R23, 0.13980610668659210205 ;  /* 0x3e0f295512197423 */ /* 0x040fe20000010017 */
[----:B------:R-:W-:Y:S02]  /*0690*/  IADD3 R23, -R9, 0x40800000, RZ ;  /* 0x4080000009177810 */ /* 0x000fe40007ffe1ff */
[----:B------:R-:W-:Y:S01]  /*06a0*/  LOP3.LUT R17, R17, 0xff800000, RZ, 0xc0, !PT ;  /* 0xff80000011117812 */ /* 0x000fe200078ec0ff */
[C---:B------:R-:W-:Y:S01]  /*06b0*/  FFMA.FTZ R25, R18.reuse, R25, -0.16684235632419586182 ;  /* 0xbe2ad8b912197423 */ /* 0x040fe20000010019 */
[----:B------:R-:W-:Y:S01]  /*06c0*/  IADD3 R27, R12, -R9, RZ ;  /* 0x800000090c1b7210 */ /* 0x000fe20007ffe0ff */
[-C--:B------:R-:W-:Y:S01]  /*06d0*/  FFMA.FTZ R8, R23, R20.reuse, -1 ;  /* 0xbf80000017087423 */ /* 0x080fe20000010014 */
[----:B------:R-:W-:Y:S01]  /*06e0*/  IADD3 R23, -R17, 0x40800000, RZ ;  /* 0x4080000011177810 */ /* 0x000fe20007ffe1ff */
[C---:B------:R-:W-:Y:S01]  /*06f0*/  FFMA.FTZ R25, R18.reuse, R25, 0.20012299716472625732 ;  /* 0x3e4ced0b12197423 */ /* 0x040fe20000010019 */
[----:B------:R-:W-:Y:S01]  /*0700*/  ISETP.GE.U32.AND P1, PT, R11, 0x7f800000, PT ;  /* 0x7f8000000b00780c */ /* 0x000fe20003f26070 */
[----:B------:R-:W-:Y:S01]  /*0710*/  FADD R27, R27, R8 ;  /* 0x000000081b1b7221 */ /* 0x000fe20000000000 */
[----:B------:R-:W-:Y:S01]  /*0720*/  FSEL R19, RZ, -23, P0 ;  /* 0xc1b80000ff137808 */ /* 0x000fe20000000000 */
[----:B------:R-:W-:Y:S01]  /*0730*/  FFMA.FTZ R25, R18, R25, -0.24999669194221496582 ;  /* 0xbe7fff2212197423 */ /* 0x000fe20000010019 */
[----:B------:R-:W-:Y:S01]  /*0740*/  FFMA.FTZ R8, R23, R20, -1 ;  /* 0xbf80000017087423 */ /* 0x000fe20000010014 */
[----:B------:R-:W-:-:S02]  /*0750*/  ISETP.GE.U32.AND P0, PT, R10, 0x7f800000, PT ;  /* 0x7f8000000a00780c */ /* 0x000fc40003f06070 */
[----:B------:R-:W-:Y:S01]  /*0760*/  FFMA.FTZ R23, R18, R25, 0.33333182334899902344 ;  /* 0x3eaaaa7812177423 */ /* 0x000fe20000010019 */
[----:B------:R-:W-:Y:S01]  /*0770*/  IADD3 R25, R2, -R17, RZ ;  /* 0x8000001102197210 */ /* 0x000fe20007ffe0ff */
[----:B------:R-:W-:Y:S01]  /*0780*/  FFMA.FTZ R26, R26, 1.1920928955078125e-07, R19 ;  /* 0x340000001a1a7823 */ /* 0x000fe20000010013 */
[----:B------:R-:W-:Y:S01]  /*0790*/  FSETP.NEU.AND P2, PT, R10, RZ, PT ;  /* 0x000000ff0a00720b */ /* 0x000fe20003f4d000 */
[C---:B------:R-:W-:Y:S01]  /*07a0*/  FFMA.FTZ R23, R18.reuse, R23, -0.5 ;  /* 0xbf00000012177423 */ /* 0x040fe20000010017 */
[----:B------:R-:W-:Y:S01]  /*07b0*/  I2FP.F32.S32 R17, R17 ;  /* 0x0000001100117245 */ /* 0x000fe20000201400 */
[----:B------:R-:W-:Y:S01]  /*07c0*/  FADD R25, R25, R8 ;  /* 0x0000000819197221 */ /* 0x000fe20000000000 */
[----:B------:R-:W-:Y:S01]  /*07d0*/  HFMA2.MMA R8, -RZ, RZ, 1.3056640625, -1.8671875 ;  /* 0x3d39bf78ff087435 */ /* 0x000fe200000001ff */
[----:B------:R-:W-:Y:S01]  /*07e0*/  @P1 MOV R22, 0x7f800000 ;  /* 0x7f80000000161802 */ /* 0x000fe20000000f00 */
[----:B------:R-:W-:Y:S01]  /*07f0*/  FMUL R23, R18, R23 ;  /* 0x0000001712177220 */ /* 0x000fe20000400000 */
[----:B------:R-:W-:Y:S01]  /*0800*/  I2FP.F32.S32 R9, R9 ;  /* 0x0000000900097245 */ /* 0x000fe20000201400 */
[----:B------:R-:W-:-:S02]  /*0810*/  FMUL R17, R17, 1.1920928955078125e-07 ;  /* 0x3400000011117820 */ /* 0x000fc40000400000 */
[----:B------:R-:W-:Y:S01]  /*0820*/  FFMA.FTZ R23, R18, R23, R18 ;  /* 0x0000001712177223 */ /* 0x000fe20000010012 */
[C---:B------:R-:W-:Y:S01]  /*0830*/  @P1 FFMA.FTZ R0, R11.reuse, R22, +INF ;  /* 0x7f8000000b001423 */ /* 0x040fe20000010016 */
[----:B------:R-:W-:Y:S02]  /*0840*/  FSETP.NEU.AND P1, PT, R11, RZ, PT ;  /* 0x000000ff0b00720b */ /* 0x000fe40003f2d000 */
[-C--:B------:R-:W-:Y:S01]  /*0850*/  FFMA.FTZ R18, R27, -R8.reuse, 0.10546888411045074463 ;  /* 0x3dd800121b127423 */ /* 0x080fe20000010808 */
[----:B------:R-:W-:Y:S01]  /*0860*/  FFMA.FTZ R22, R25, -R8, 0.10546888411045074463 ;  /* 0x3dd8001219167423 */ /* 0x000fe20000010808 */
[----:B------:R-:W-:Y:S02]  /*0870*/  FFMA.FTZ R19, R26, 0.69314718246459960938, R23 ;  /* 0x3f3172181a137823 */ /* 0x000fe40000010017 */
[----:B------:R-:W-:Y:S01]  /*0880*/  FFMA.FTZ R18, R27, R18, -0.13229703903198242188 ;  /* 0xbe0778e01b127423 */ /* 0x000fe20000010012 */
[----:B------:R-:W-:-:S03]  /*0890*/  FFMA.FTZ R22, R25, R22, -0.13229703903198242188 ;  /* 0xbe0778e019167423 */ /* 0x000fc60000010016 */
[----:B------:R-:W-:Y:S01]  /*08a0*/  FFMA.FTZ R18, R27, R18, 0.14491446316242218018 ;  /* 0x3e1464751b127423 */ /* 0x000fe20000010012 */
[----:B------:R-:W-:-:S03]  /*08b0*/  FFMA.FTZ R22, R25, R22, 0.14491446316242218018 ;  /* 0x3e14647519167423 */ /* 0x000fc60000010016 */
[----:B------:R-:W-:Y:S01]  /*08c0*/  FFMA.FTZ R18, R27, R18, -0.16641564667224884033 ;  /* 0xbe2a68dd1b127423 */ /* 0x000fe20000010012 */
[----:B------:R-:W-:-:S03]  /*08d0*/  FFMA.FTZ R22, R25, R22, -0.16641564667224884033 ;  /* 0xbe2a68dd19167423 */ /* 0x000fc60000010016 */
[----:B------:R-:W-:Y:S01]  /*08e0*/  FFMA.FTZ R18, R27, R18, 0.19988867640495300293 ;  /* 0x3e4caf9e1b127423 */ /* 0x000fe20000010012 */
[----:B------:R-:W-:-:S03]  /*08f0*/  FFMA.FTZ R22, R25, R22, 0.19988867640495300293 ;  /* 0x3e4caf9e19167423 */ /* 0x000fc60000010016 */
[----:B------:R-:W-:Y:S01]  /*0900*/  FFMA.FTZ R18, R27, R18, -0.25000196695327758789 ;  /* 0xbe8000421b127423 */ /* 0x000fe20000010012 */
[----:B------:R-:W-:-:S03]  /*0910*/  FFMA.FTZ R22, R25, R22, -0.25000196695327758789 ;  /* 0xbe80004219167423 */ /* 0x000fc60000010016 */
[----:B------:R-:W-:Y:S01]  /*0920*/  FFMA.FTZ R18, R27, R18, 0.33333510160446166992 ;  /* 0x3eaaaae61b127423 */ /* 0x000fe20000010012 */
[----:B------:R-:W-:-:S03]  /*0930*/  FFMA.FTZ R22, R25, R22, 0.33333510160446166992 ;  /* 0x3eaaaae619167423 */ /* 0x000fc60000010016 */
[----:B------:R-:W-:Y:S01]  /*0940*/  FFMA.FTZ R18, R27, R18, -0.5 ;  /* 0xbf0000001b127423 */ /* 0x000fe20000010012 */
[----:B------:R-:W-:-:S03]  /*0950*/  FFMA.FTZ R22, R25, R22, -0.5 ;  /* 0xbf00000019167423 */ /* 0x000fc60000010016 */
[----:B------:R-:W-:Y:S01]  /*0960*/  FMUL R18, R27, R18 ;  /* 0x000000121b127220 */ /* 0x000fe20000400000 */
[----:B------:R-:W-:-:S03]  /*0970*/  FMUL R22, R25, R22 ;  /* 0x0000001619167220 */ /* 0x000fc60000400000 */
[----:B------:R-:W-:Y:S01]  /*0980*/  FFMA.FTZ R11, R27, R18, R27 ;  /* 0x000000121b0b7223 */ /* 0x000fe2000001001b */
[----:B------:R-:W-:Y:S01]  /*0990*/  FFMA.FTZ R18, R25, R22, R25 ;  /* 0x0000001619127223 */ /* 0x000fe20000010019 */
[----:B------:R-:W-:Y:S01]  /*09a0*/  FADD.FTZ.RZ R22, R13, 1 ;  /* 0x3f8000000d167421 */ /* 0x000fe2000001c000 */
[----:B------:R-:W-:Y:S02]  /*09b0*/  IADD3 R25, -R24, 0x40800000, RZ ;  /* 0x4080000018197810 */ /* 0x000fe40007ffe1ff */
[----:B------:R-:W-:Y:S01]  /*09c0*/  IADD3 R27, R3, -R24, RZ ;  /* 0x80000018031b7210 */ /* 0x000fe20007ffe0ff */
[----:B------:R-:W-:Y:S01]  /*09d0*/  FFMA.FTZ R18, R17, 0.69314718246459960938, R18 ;  /* 0x3f31721811127823 */ /* 0x000fe20000010012 */
[----:B------:R-:W-:Y:S02]  /*09e0*/  IADD3 R22, R22, -0x3f400000, RZ ;  /* 0xc0c0000016167810 */ /* 0x000fe40007ffe0ff */
[----:B------:R-:W-:Y:S02]  /*09f0*/  I2FP.F32.S32 R24, R24 ;  /* 0x0000001800187245 */ /* 0x000fe40000201400 */
[----:B------:R-:W-:-:S03]  /*0a00*/  LOP3.LUT R22, R22, 0xff800000, RZ, 0xc0, !PT ;  /* 0xff80000016167812 */ /* 0x000fc600078ec0ff */
[----:B------:R-:W-:Y:S01]  /*0a10*/  FMUL R24, R24, 1.1920928955078125e-07 ;  /* 0x3400000018187820 */ /* 0x000fe20000400000 */
[----:B------:R-:W-:-:S05]  /*0a20*/  IADD3 R23, -R22, 0x40800000, RZ ;  /* 0x4080000016177810 */ /* 0x000fca0007ffe1ff */
[-C--:B------:R-:W-:Y:S01]  /*0a30*/  FFMA.FTZ R26, R23, R20.reuse, -1 ;  /* 0xbf800000171a7423 */ /* 0x080fe20000010014 */
[----:B------:R-:W-:Y:S01]  /*0a40*/  FFMA.FTZ R20, R25, R20, -1 ;  /* 0xbf80000019147423 */ /* 0x000fe20000010014 */
[----:B------:R-:W-:Y:S02]  /*0a50*/  IADD3 R25, R13, -R22, RZ ;  /* 0x800000160d197210 */ /* 0x000fe40007ffe0ff */
[----:B------:R-:W-:Y:S01]  /*0a60*/  @P0 MOV R23, 0x7f800000 ;  /* 0x7f80000000170802 */ /* 0x000fe20000000f00 */
[----:B------:R-:W-:Y:S01]  /*0a70*/  FADD R27, R27, R20 ;  /* 0x000000141b1b7221 */ /* 0x000fe20000000000 */
[----:B------:R-:W-:Y:S01]  /*0a80*/  I2FP.F32.S32 R22, R22 ;  /* 0x0000001600167245 */ /* 0x000fe20000201400 */
[----:B------:R-:W-:Y:S02]  /*0a90*/  FADD R25, R25, R26 ;  /* 0x0000001a19197221 */ /* 0x000fe40000000000 */
[-C--:B------:R-:W-:Y:S01]  /*0aa0*/  FFMA.FTZ R20, R27, -R8.reuse, 0.10546888411045074463 ;  /* 0x3dd800121b147423 */ /* 0x080fe20000010808 */
[----:B------:R-:W-:Y:S01]  /*0ab0*/  @P0 FFMA.FTZ R19, R10, R23, +INF ;  /* 0x7f8000000a130423 */ /* 0x000fe20000010017 */
[----:B------:R-:W-:Y:S01]  /*0ac0*/  FFMA.FTZ R8, R25, -R8, 0.10546888411045074463 ;  /* 0x3dd8001219087423 */ /* 0x000fe20000010808 */
[----:B------:R-:W-:Y:S01]  /*0ad0*/  FSEL R23, R16, -INF , P4 ;  /* 0xff80000010177808 */ /* 0x000fe20002000000 */
[----:B------:R-:W-:Y:S01]  /*0ae0*/  FFMA.FTZ R20, R27, R20, -0.13229703903198242188 ;  /* 0xbe0778e01b147423 */ /* 0x000fe20000010014 */
[----:B------:R-:W-:Y:S01]  /*0af0*/  ISETP.GE.U32.AND P4, PT, R13, 0x7f800000, PT ;  /* 0x7f8000000d00780c */ /* 0x000fe20003f86070 */
[----:B------:R-:W-:Y:S01]  /*0b00*/  FFMA.FTZ R8, R25, R8, -0.13229703903198242188 ;  /* 0xbe0778e019087423 */ /* 0x000fe20000010008 */
[----:B------:R-:W-:Y:S01]  /*0b10*/  FSETP.GT.AND P0, PT, R23, -100, PT ;  /* 0xc2c800001700780b */ /* 0x000fe20003f04000 */
[----:B------:R-:W-:Y:S01]  /*0b20*/  FFMA.FTZ R20, R27, R20, 0.14491446316242218018 ;  /* 0x3e1464751b147423 */ /* 0x000fe20000010014 */
[----:B------:R-:W-:Y:S01]  /*0b30*/  FSETP.NAN.AND P6, PT, R23, R23, PT ;  /* 0x000000171700720b */ /* 0x000fe20003fc8000 */
[----:B------:R-:W-:Y:S01]  /*0b40*/  FFMA.FTZ R8, R25, R8, 0.14491446316242218018 ;  /* 0x3e14647519087423 */ /* 0x000fe20000010008 */
[----:B------:R-:W-:Y:S01]  /*0b50*/  FMUL R22, R22, 1.1920928955078125e-07 ;  /* 0x3400000016167820 */ /* 0x000fe20000400000 */
[----:B------:R-:W-:-:S02]  /*0b60*/  FFMA.FTZ R20, R27, R20, -0.16641564667224884033 ;  /* 0xbe2a68dd1b147423 */ /* 0x000fc40000010014 */
[----:B------:R-:W-:Y:S02]  /*0b70*/  FFMA.FTZ R8, R25, R8, -0.16641564667224884033 ;  /* 0xbe2a68dd19087423 */ /* 0x000fe40000010008 */
[----:B------:R-:W-:Y:S02]  /*0b80*/  FFMA.FTZ R20, R27, R20, 0.19988867640495300293 ;  /* 0x3e4caf9e1b147423 */ /* 0x000fe40000010014 */
[----:B------:R-:W-:Y:S02]  /*0b90*/  FFMA.FTZ R8, R25, R8, 0.19988867640495300293 ;  /* 0x3e4caf9e19087423 */ /* 0x000fe40000010008 */
[----:B------:R-:W-:Y:S01]  /*0ba0*/  FFMA.FTZ R20, R27, R20, -0.25000196695327758789 ;  /* 0xbe8000421b147423 */ /* 0x000fe20000010014 */
[----:B------:R-:W-:Y:S01]  /*0bb0*/  @!P0 FSEL R23, R23, -100, P6 ;  /* 0xc2c8000017178808 */ /* 0x000fe20003000000 */
[----:B------:R-:W-:Y:S01]  /*0bc0*/  FFMA.FTZ R10, R25, R8, -0.25000196695327758789 ;  /* 0xbe800042190a7423 */ /* 0x000fe20000010008 */
[----:B------:R-:W-:Y:S01]  /*0bd0*/  FSEL R8, R15, -INF , P3 ;  /* 0xff8000000f087808 */ /* 0x000fe20001800000 */
[----:B------:R-:W-:Y:S01]  /*0be0*/  FFMA.FTZ R20, R27, R20, 0.33333510160446166992 ;  /* 0x3eaaaae61b147423 */ /* 0x000fe20000010014 */
[----:B------:R-:W-:Y:S01]  /*0bf0*/  ISETP.GE.U32.AND P3, PT, R2, 0x7f800000, PT ;  /* 0x7f8000000200780c */ /* 0x000fe20003f66070 */
[----:B------:R-:W-:Y:S01]  /*0c00*/  FFMA.FTZ R10, R25, R10, 0.33333510160446166992 ;  /* 0x3eaaaae6190a7423 */ /* 0x000fe2000001000a */
[----:B------:R-:W-:Y:S01]  /*0c10*/  ISETP.GE.U32.AND P6, PT, R3, 0x7f800000, PT ;  /* 0x7f8000000300780c */ /* 0x000fe20003fc6070 */
[----:B------:R-:W-:Y:S01]  /*0c20*/  FFMA.FTZ R20, R27, R20, -0.5 ;  /* 0xbf0000001b147423 */ /* 0x000fe20000010014 */
[----:B------:R-:W-:Y:S01]  /*0c30*/  FSETP.GT.AND P0, PT, R8, -100, PT ;  /* 0xc2c800000800780b */ /* 0x000fe20003f04000 */
[----:B------:R-:W-:-:S02]  /*0c40*/  FFMA.FTZ R10, R25, R10, -0.5 ;  /* 0xbf000000190a7423 */ /* 0x000fc4000001000a */
[----:B------:R-:W-:Y:S02]  /*0c50*/  FMUL R20, R27, R20 ;  /* 0x000000141b147220 */ /* 0x000fe40000400000 */
[----:B------:R-:W-:Y:S02]  /*0c60*/  FMUL R10, R25, R10 ;  /* 0x0000000a190a7220 */ /* 0x000fe40000400000 */
[----:B------:R-:W-:Y:S02]  /*0c70*/  FFMA.FTZ R27, R27, R20, R27 ;  /* 0x000000141b1b7223 */ /* 0x000fe4000001001b */
[----:B------:R-:W-:Y:S01]  /*0c80*/  FFMA.FTZ R25, R25, R10, R25 ;  /* 0x0000000a19197223 */ /* 0x000fe20000010019 */
[----:B------:R-:W-:Y:S01]  /*0c90*/  FMUL R10, R9, 1.1920928955078125e-07 ;  /* 0x34000000090a7820 */ /* 0x000fe20000400000 */
[----:B------:R-:W-:-:S03]  /*0ca0*/  FFMA.FTZ R27, R24, 0.69314718246459960938, R27 ;  /* 0x3f317218181b7823 */ /* 0x000fc6000001001b */
[----:B------:R-:W-:Y:S01]  /*0cb0*/  FFMA.FTZ R9, R10, 0.69314718246459960938, R11 ;  /* 0x3f3172180a097823 */ /* 0x000fe2000001000b */
[----:B------:R-:W-:Y:S06]  /*0cc0*/  @!P5 BRA `(.L_x_1) ;  /* 0x000000000014d947 */ /* 0x000fec0003800000 */
[----:B------:R-:W-:-:S13]  /*0cd0*/  ISETP.GE.AND P5, PT, R12, -0x407fffff, PT ;  /* 0xbf8000010c00780c */ /* 0x000fda0003fa6270 */
[----:B------:R-:W-:-:S05]  /*0ce0*/  @P5 MOV R11, 0x7f800000 ;  /* 0x7f800000000b5802 */ /* 0x000fca0000000f00 */
[C---:B------:R-:W-:Y:S01]  /*0cf0*/  @P5 FFMA.FTZ R9, R12.reuse, R11, +INF ;  /* 0x7f8000000c095423 */ /* 0x040fe2000001000b */
[----:B------:R-:W-:-:S04]  /*0d00*/  FSETP.NEU.AND P5, PT, R12, RZ, PT ;  /* 0x000000ff0c00720b */ /* 0x000fc80003fad000 */
[----:B------:R-:W-:-:S09]  /*0d10*/  FSEL R9, R9, -RZ, P5 ;  /* 0x800000ff09097208 */ /* 0x000fd20002800000 */
.L_x_1:
[----:B------:R-:W-:Y:S05]  /*0d20*/  BSYNC B0 ;  /* 0x0000000000007941 */ /* 0x000fea0003800000 */
.L_x_0:
[----:B------:R-:W-:Y:S01]  /*0d30*/  BSSY B0, `(.L_x_2) ;  /* 0x0000008000007945 */ /* 0x000fe20003800000 */
[----:B------:R-:W-:-:S03]  /*0d40*/  FFMA.FTZ R22, R22, 0.69314718246459960938, R25 ;  /* 0x3f31721816167823 */ /* 0x000fc60000010019 */
[----:B------:R-:W-:Y:S05]  /*0d50*/  @!P4 BRA `(.L_x_3) ;  /* 0x000000000014c947 */ /* 0x000fea0003800000 */
[C---:B------:R-:W-:Y:S02]  /*0d60*/  ISETP.GE.AND P4, PT, R13.reuse, -0x407fffff, PT ;  /* 0xbf8000010d00780c */ /* 0x040fe40003f86270 */
[----:B------:R-:W-:-:S11]  /*0d70*/  FSETP.NEU.AND P5, PT, R13, RZ, PT ;  /* 0x000000ff0d00720b */ /* 0x000fd60003fad000 */
[----:B------:R-:W-:-:S05]  /*0d80*/  @P4 MOV R10, 0x7f800000 ;  /* 0x7f800000000a4802 */ /* 0x000fca0000000f00 */
[----:B------:R-:W-:-:S05]  /*0d90*/  @P4 FFMA.FTZ R22, R13, R10, +INF ;  /* 0x7f8000000d164423 */ /* 0x000fca000001000a */
[----:B------:R-:W-:-:S07]  /*0da0*/  FSEL R22, R22, -RZ, P5 ;  /* 0x800000ff16167208 */ /* 0x000fce0002800000 */
.L_x_3:
[----:B------:R-:W-:Y:S05]  /*0db0*/  BSYNC B0 ;  /* 0x0000000000007941 */ /* 0x000fea0003800000 */
.L_x_2:
[----:B------:R-:W-:Y:S04]  /*0dc0*/  BSSY B0, `(.L_x_4) ;  /* 0x0000007000007945 */ /* 0x000fe80003800000 */
[----:B------:R-:W-:Y:S05]  /*0dd0*/  @!P3 BRA `(.L_x_5) ;  /* 0x000000000014b947 */ /* 0x000fea0003800000 */
[C---:B------:R-:W-:Y:S02]  /*0de0*/  ISETP.GE.AND P3, PT, R2.reuse, -0x407fffff, PT ;  /* 0xbf8000010200780c */ /* 0x040fe40003f66270 */
[----:B------:R-:W-:-:S11]  /*0df0*/  FSETP.NEU.AND P4, PT, R2, RZ, PT ;  /* 0x000000ff0200720b */ /* 0x000fd60003f8d000 */
[----:B------:R-:W-:-:S05]  /*0e00*/  @P3 MOV R11, 0x7f800000 ;  /* 0x7f800000000b3802 */ /* 0x000fca0000000f00 */
[----:B------:R-:W-:-:S05]  /*0e10*/  @P3 FFMA.FTZ R18, R2, R11, +INF ;  /* 0x7f80000002123423 */ /* 0x000fca000001000b */
[----:B------:R-:W-:-:S07]  /*0e20*/  FSEL R18, R18, -RZ, P4 ;  /* 0x800000ff12127208 */ /* 0x000fce0002000000 */
.L_x_5:
[----:B------:R-:W-:Y:S05]  /*0e30*/  BSYNC B0 ;  /* 0x0000000000007941 */ /* 0x000fea0003800000 */
.L_x_4:
[----:B------:R-:W-:Y:S04]  /*0e40*/  BSSY B0, `(.L_x_6) ;  /* 0x0000007000007945 */ /* 0x000fe80003800000 */
[----:B------:R-:W-:Y:S05]  /*0e50*/  @!P6 BRA `(.L_x_7) ;  /* 0x000000000014e947 */ /* 0x000fea0003800000 */
[C---:B------:R-:W-:Y:S02]  /*0e60*/  ISETP.GE.AND P3, PT, R3.reuse, -0x407fffff, PT ;  /* 0xbf8000010300780c */ /* 0x040fe40003f66270 */
[----:B------:R-:W-:-:S11]  /*0e70*/  FSETP.NEU.AND P4, PT, R3, RZ, PT ;  /* 0x000000ff0300720b */ /* 0x000fd60003f8d000 */
[----:B------:R-:W-:-:S05]  /*0e80*/  @P3 MOV R2, 0x7f800000 ;  /* 0x7f80000000023802 */ /* 0x000fca0000000f00 */
[----:B------:R-:W-:-:S05]  /*0e90*/  @P3 FFMA.FTZ R27, R3, R2, +INF ;  /* 0x7f800000031b3423 */ /* 0x000fca0000010002 */
[----:B------:R-:W-:-:S07]  /*0ea0*/  FSEL R27, R27, -RZ, P4 ;  /* 0x800000ff1b1b7208 */ /* 0x000fce0002000000 */
.L_x_7:
[----:B------:R-:W-:Y:S05]  /*0eb0*/  BSYNC B0 ;  /* 0x0000000000007941 */ /* 0x000fea0003800000 */
.L_x_6:
[----:B------:R-:W-:Y:S01]  /*0ec0*/  FSETP.GT.AND P4, PT, R9, -100, PT ;  /* 0xc2c800000900780b */ /* 0x000fe20003f84000 */
[C---:B-----5:R-:W-:Y:S01]  /*0ed0*/  FMUL R23, R4.reuse, R23 ;  /* 0x0000001704177220 */ /* 0x060fe20000400000 */
[----:B------:R-:W-:Y:S01]  /*0ee0*/  FSEL R19, R19, -INF , P2 ;  /* 0xff80000013137808 */ /* 0x000fe20001000000 */
[----:B------:R-:W-:Y:S01]  /*0ef0*/  FADD R4, R4, -1 ;  /* 0xbf80000004047421 */ /* 0x000fe20000000000 */
[----:B------:R-:W-:Y:S01]  /*0f00*/  FSETP.NAN.AND P6, PT, R8, R8, PT ;  /* 0x000000080800720b */ /* 0x000fe20003fc8000 */
[----:B------:R-:W1:Y:S01]  /*0f10*/  S2UR UR5, SR_CgaCtaId ;  /* 0x00000000000579c3 */ /* 0x000e620000008800 */
[----:B------:R-:W-:Y:S01]  /*0f20*/  FSETP.GT.AND P3, PT, R19, -100, PT ;  /* 0xc2c800001300780b */ /* 0x000fe20003f64000 */
[----:B------:R-:W-:Y:S01]  /*0f30*/  UMOV UR4, 0x400 ;  /* 0x0000040000047882 */ /* 0x000fe20000000000 */
[----:B------:R-:W-:Y:S02]  /*0f40*/  FSETP.GT.AND P2, PT, R22, -100, PT ;  /* 0xc2c800001600780b */ /* 0x000fe40003f44000 */
[----:B------:R-:W-:-:S02]  /*0f50*/  FSEL R2, R0, -INF , P1 ;  /* 0xff80000000027808 */ /* 0x000fc40000800000 */
[----:B------:R-:W-:Y:S02]  /*0f60*/  FSETP.NAN.AND P5, PT, R9, R9, PT ;  /* 0x000000090900720b */ /* 0x000fe40003fa8000 */
[----:B------:R-:W-:Y:S02]  /*0f70*/  @!P0 FSEL R8, R8, -100, P6 ;  /* 0xc2c8000008088808 */ /* 0x000fe40003000000 */
[----:B------:R-:W-:Y:S02]  /*0f80*/  FSETP.NAN.AND P1, PT, R19, R19, PT ;  /* 0x000000131300720b */ /* 0x000fe40003f28000 */
[----:B------:R-:W-:Y:S01]  /*0f90*/  @!P4 FSEL R9, R9, -100, P5 ;  /* 0xc2c800000909c808 */ /* 0x000fe20002800000 */
[C---:B------:R-:W-:Y:S01]  /*0fa0*/  FMUL R8, R5.reuse, R8 ;  /* 0x0000000805087220 */ /* 0x040fe20000400000 */
[----:B------:R-:W-:Y:S01]  /*0fb0*/  FSETP.GT.AND P0, PT, R2, -100, PT ;  /* 0xc2c800000200780b */ /* 0x000fe20003f04000 */
[----:B------:R-:W-:Y:S01]  /*0fc0*/  FADD R5, R5, -1 ;  /* 0xbf80000005057421 */ /* 0x000fe20000000000 */
[----:B------:R-:W-:Y:S01]  /*0fd0*/  FSETP.GT.AND P4, PT, R18, -100, PT ;  /* 0xc2c800001200780b */ /* 0x000fe20003f84000 */
[----:B------:R-:W-:Y:S01]  /*0fe0*/  FFMA R4, R4, R9, -R23 ;  /* 0x0000000904047223 */ /* 0x000fe20000000817 */
[----:B------:R-:W-:-:S02]  /*0ff0*/  @!P3 FSEL R19, R19, -100, P1 ;  /* 0xc2c800001313b808 */ /* 0x000fc40000800000 */
[----:B------:R-:W-:Y:S02]  /*1000*/  FSETP.NAN.AND P5, PT, R22, R22, PT ;  /* 0x000000161600720b */ /* 0x000fe40003fa8000 */
[----:B------:R-:W-:Y:S01]  /*1010*/  FSETP.GT.AND P1, PT, R27, -100, PT ;  /* 0xc2c800001b00780b */ /* 0x000fe20003f24000 */
[----:B------:R-:W-:Y:S01]  /*1020*/  FMUL R19, R6, R19 ;  /* 0x0000001306137220 */ /* 0x000fe20000400000 */
[----:B------:R-:W-:Y:S01]  /*1030*/  @!P2 FSEL R22, R22, -100, P5 ;  /* 0xc2c800001616a808 */ /* 0x000fe20002800000 */
[----:B------:R-:W-:Y:S01]  /*1040*/  FADD R6, R6, -1 ;  /* 0xbf80000006067421 */ /* 0x000fe20000000000 */
[----:B------:R-:W-:Y:S01]  /*1050*/  FSETP.NAN.AND P3, PT, R2, R2, PT ;  /* 0x000000020200720b */ /* 0x000fe20003f68000 */
[----:B-1----:R-:W-:Y:S01]  /*1060*/  UPRMT UR4, UR5, 0x654, UR4 ;  /* 0x0000065405047896 */ /* 0x002fe20008000004 */
[----:B------:R-:W-:Y:S01]  /*1070*/  FSETP.NAN.AND P2, PT, R18, R18, PT ;  /* 0x000000121200720b */ /* 0x000fe20003f48000 */
[----:B------:R-:W-:Y:S01]  /*1080*/  FFMA R5, R5, R22, -R8 ;  /* 0x0000001605057223 */ /* 0x000fe20000000808 */
[----:B------:R-:W-:-:S02]  /*1090*/  @!P0 FSEL R2, R2, -100, P3 ;  /* 0xc2c8000002028808 */ /* 0x000fc40001800000 */
[----:B------:R-:W-:Y:S01]  /*10a0*/  @!P4 FSEL R18, R18, -100, P2 ;  /* 0xc2c800001212c808 */ /* 0x000fe20001000000 */
[----:B------:R-:W-:Y:S01]  /*10b0*/  FADD R5, R5, R4 ;  /* 0x0000000405057221 */ /* 0x000fe20000000000 */
[----:B------:R-:W-:Y:S01]  /*10c0*/  FSETP.NAN.AND P0, PT, R27, R27, PT ;  /* 0x0000001b1b00720b */ /* 0x000fe20003f08000 */
[C---:B------:R-:W-:Y:S01]  /*10d0*/  FMUL R2, R7.reuse, R2 ;  /* 0x0000000207027220 */ /* 0x040fe20000400000 */
[----:B------:R-:W-:Y:S01]  /*10e0*/  FADD R7, R7, -1 ;  /* 0xbf80000007077421 */ /* 0x000fe20000000000 */
[----:B------:R-:W-:Y:S01]  /*10f0*/  FFMA R6, R6, R18, -R19 ;  /* 0x0000001206067223 */ /* 0x000fe20000000813 */
[----:B------:R-:W-:Y:S02]  /*1100*/  @!P1 FSEL R27, R27, -100, P0 ;  /* 0xc2c800001b1b9808 */ /* 0x000fe40000000000 */
[C---:B------:R-:W-:Y:S01]  /*1110*/  LOP3.LUT P0, RZ, R21.reuse, 0x1f, RZ, 0xc0, !PT ;  /* 0x0000001f15ff7812 */ /* 0x040fe2000780c0ff */
[----:B------:R-:W-:Y:S01]  /*1120*/  FADD R5, R6, R5 ;  /* 0x0000000506057221 */ /* 0x000fe20000000000 */
[----:B------:R-:W-:Y:S01]  /*1130*/  ISETP.GE.AND P1, PT, R21, 0x2, PT ;  /* 0x000000021500780c */ /* 0x000fe20003f26270 */
[----:B------:R-:W-:-:S04]  /*1140*/  FFMA R2, R7, R27, -R2 ;  /* 0x0000001b07027223 */ /* 0x000fc80000000802 */
[----:B------:R-:W-:-:S05]  /*1150*/  FADD R2, R2, R5 ;  /* 0x0000000502027221 */ /* 0x000fca0000000000 */
[----:B------:R-:W1:Y:S02]  /*1160*/  SHFL.BFLY PT, R3, R2, 0x10, 0x1f ;  /* 0x0e001f0002037f89 */ /* 0x000e6400000e0000 */
[----:B-1----:R-:W-:Y:S01]  /*1170*/  FADD R3, R2, R3 ;  /* 0x0000000302037221 */ /* 0x002fe20000000000 */
[----:B------:R-:W-:-:S04]  /*1180*/  SHF.R.U32.HI R2, RZ, 0x3, R21 ;  /* 0x00000003ff027819 */ /* 0x000fc80000011615 */
[----:B------:R-:W1:Y:S01]  /*1190*/  SHFL.BFLY PT, R4, R3, 0x8, 0x1f ;  /* 0x0d001f0003047f89 */ /* 0x000e6200000e0000 */
[----:B------:R-:W-:Y:S01]  /*11a0*/  LOP3.LUT R2, R2, 0x4, RZ, 0xc0, !PT ;  /* 0x0000000402027812 */ /* 0x000fe200078ec0ff */
[----:B-1----:R-:W-:-:S05]  /*11b0*/  FADD R4, R3, R4 ;  /* 0x0000000403047221 */ /* 0x002fca0000000000 */
[----:B------:R-:W1:Y:S02]  /*11c0*/  SHFL.BFLY PT, R5, R4, 0x4, 0x1f ;  /* 0x0c801f0004057f89 */ /* 0x000e6400000e0000 */
[----:B-1----:R-:W-:Y:S01]  /*11d0*/  FADD R5, R4, R5 ;  /* 0x0000000504057221 */ /* 0x002fe20000000000 */
[----:B------:R-:W-:-:S04]  /*11e0*/  LOP3.LUT R4, R21, 0x1, RZ, 0xc0, !PT ;  /* 0x0000000115047812 */ /* 0x000fc800078ec0ff */
[----:B------:R-:W1:Y:S02]  /*11f0*/  SHFL.BFLY PT, R6, R5, 0x2, 0x1f ;  /* 0x0c401f0005067f89 */ /* 0x000e6400000e0000 */
[----:B-1----:R-:W-:-:S05]  /*1200*/  FADD R6, R5, R6 ;  /* 0x0000000605067221 */ /* 0x002fca0000000000 */
[----:B------:R-:W1:Y:S02]  /*1210*/  SHFL.BFLY PT, R7, R6, 0x1, 0x1f ;  /* 0x0c201f0006077f89 */ /* 0x000e6400000e0000 */
[----:B-1----:R-:W-:-:S05]  /*1220*/  FADD R7, R6, R7 ;  /* 0x0000000706077221 */ /* 0x002fca0000000000 */
[----:B------:R-:W-:Y:S01]  /*1230*/  @!P0 STS [R2+UR4], R7 ;  /* 0x0000000702008988 */ /* 0x000fe20008000804 */
[----:B------:R-:W-:Y:S01]  /*1240*/  BAR.SYNC.DEFER_BLOCKING 0x0 ;  /* 0x0000000000007b1d */ /* 0x000fe20000010000 */
[----:B------:R-:W-:-:S04]  /*1250*/  ISETP.NE.U32.AND P0, PT, R4, 0x1, PT ;  /* 0x000000010400780c */ /* 0x000fc80003f05070 */
[----:B------:R-:W-:Y:S01]  /*1260*/  ISETP.LT.AND P0, PT, R21, 0x2, P0 ;  /* 0x000000021500780c */ /* 0x000fe20000701270 */
[----:B------:R-:W1:Y:S04]  /*1270*/  @!P1 LDS R0, [R14+UR4] ;  /* 0x000000040e009984 */ /* 0x000e680008000800 */
[----:B-1----:R-:W1:Y:S02]  /*1280*/  SHFL.BFLY PT, R3, R0, 0x1, 0x1f ;  /* 0x0c201f0000037f89 */ /* 0x002e6400000e0000 */
[----:B-1----:R-:W-:-:S06]  /*1290*/  FADD R3, R0, R3 ;  /* 0x0000000300037221 */ /* 0x002fcc0000000000 */
[----:B------:R1:W-:Y:S01]  /*12a0*/  @P0 STS [R14+UR4], R3 ;  /* 0x000000030e000988 */ /* 0x0003e20008000804 */
[----:B------:R-:W-:Y:S01]  /*12b0*/  BAR.SYNC.DEFER_BLOCKING 0x0 ;  /* 0x0000000000007b1d */ /* 0x000fe20000010000 */
[----:B------:R-:W-:-:S05]  /*12c0*/  LOP3.LUT P0, RZ, R21, 0x3f, RZ, 0xc0, !PT ;  /* 0x0000003f15ff7812 */ /* 0x000fca000780c0ff */
[----:B------:R-:W2:Y:S02]  /*12d0*/  LDS R4, [UR4] ;  /* 0x00000004ff047984 */ /* 0x000ea40008000800 */
[----:B------:R-:W-:Y:S06]  /*12e0*/  BAR.SYNC.DEFER_BLOCKING 0x0 ;  /* 0x0000000000007b1d */ /* 0x000fec0000010000 */
[----:B-1----:R-:W-:Y:S05]  /*12f0*/  @P0 EXIT ;  /* 0x000000000000094d */ /* 0x002fea0003800000 */
[----:B------:R-:W0:Y:S01]  /*1300*/  LDC.64 R2, c[0x0][0x210] ;  /* 0x00008400ff027b82 */ /* 0x000e220000000a00 */
[----:B--2---:R-:W-:-:S04]  /*1310*/  FADD R4, RZ, R4 ;  /* 0x00000004ff047221 */ /* 0x004fc80000000000 */
[----:B------:R-:W-:-:S05]  /*1320*/  FMUL R5, R4, 0.00390625 ;  /* 0x3b80000004057820 */ /* 0x000fca0000400000 */
[----:B0-----:R-:W-:Y:S01]  /*1330*/  STG.E desc[UR6][R2.64], R5 ;  /* 0x0000000502007986 */ /* 0x001fe2000c101906 */
[----:B------:R-:W-:Y:S05]  /*1340*/  EXIT ;  /* 0x000000000000794d */ /* 0x000fea0003800000 */
.L_x_8:
[----:B------:R-:W-:-:S00]  /*1350*/  BRA `(.L_x_8) ;  /* 0xfffffffc00fc7947 */ /* 0x000fc0000383ffff */
[----:B------:R-:W-:-:S00]  /*1360*/  NOP ;  /* 0x0000000000007918 */ /* 0x000fc00000000000 */
        /* <DEDUP_REMOVED lines=9> */
.L_x_9:


//--------------------- .nv.global.init           --------------------------
	.section	.nv.global.init,"aw",@progbits
.nv.global.init:
	.type		_$_str,@object
	.size		_$_str,(.L_0 - _$_str)
_$_str:
        /*0000*/ 	.byte	0x5f, 0x5f, 0x43, 0x55, 0x44, 0x41, 0x5f, 0x46, 0x54, 0x5a, 0x00
.L_0:


//--------------------- .nv.shared.triton_per_fused_binary_cross_entropy_mul_0 --------------------------
	.section	.nv.shared.triton_per_fused_binary_cross_entropy_mul_0,"aw",@nobits
	.sectionflags	@""
	.align	16
	.zero		1024


//--------------------- .nv.constant0.triton_per_fused_binary_cross_entropy_mul_0 --------------------------
	.section	.nv.constant0.triton_per_fused_binary_cross_entropy_mul_0,"a",@progbits
	.sectionflags	@""
	.align	4
.nv.constant0.triton_per_fused_binary_cross_entropy_mul_0:
	.zero		556
